//
// Generated by NVIDIA NVVM Compiler
//
// Compiler Build ID: CL-36424714
// Cuda compilation tools, release 13.0, V13.0.88
// Based on NVVM 20.0.0
//

.version 9.0
.target sm_100
.address_size 64

	// .globl	_Z14splatAddKernelmmPKfS0_Pf

.visible .entry _Z14splatAddKernelmmPKfS0_Pf(
	.param .u64 _Z14splatAddKernelmmPKfS0_Pf_param_0,
	.param .u64 _Z14splatAddKernelmmPKfS0_Pf_param_1,
	.param .u64 .ptr .align 1 _Z14splatAddKernelmmPKfS0_Pf_param_2,
	.param .u64 .ptr .align 1 _Z14splatAddKernelmmPKfS0_Pf_param_3,
	.param .u64 .ptr .align 1 _Z14splatAddKernelmmPKfS0_Pf_param_4
)
{
	.reg .pred 	%p<2>;
	.reg .b32 	%r<6>;
	.reg .b32 	%f<4>;
	.reg .b64 	%rd<19>;

	ld.param.u64 	%rd6, [_Z14splatAddKernelmmPKfS0_Pf_param_0];
	ld.param.u64 	%rd2, [_Z14splatAddKernelmmPKfS0_Pf_param_1];
	ld.param.u64 	%rd3, [_Z14splatAddKernelmmPKfS0_Pf_param_2];
	ld.param.u64 	%rd4, [_Z14splatAddKernelmmPKfS0_Pf_param_3];
	ld.param.u64 	%rd5, [_Z14splatAddKernelmmPKfS0_Pf_param_4];
	mov.u32 	%r1, %tid.x;
	cvt.u64.u32 	%rd7, %r1;
	mov.u32 	%r2, %ntid.x;
	mov.u32 	%r3, %ctaid.x;
	mul.lo.s32 	%r4, %r2, %r3;
	cvt.u64.u32 	%rd8, %r4;
	add.s64 	%rd1, %rd8, %rd7;
	setp.ge.u64 	%p1, %rd1, %rd6;
	@%p1 bra 	$L__BB0_2;
	cvta.to.global.u64 	%rd9, %rd3;
	cvta.to.global.u64 	%rd10, %rd4;
	cvta.to.global.u64 	%rd11, %rd5;
	mov.u32 	%r5, %ctaid.y;
	cvt.u64.u32 	%rd12, %r5;
	mad.lo.s64 	%rd13, %rd2, %rd1, %rd12;
	mul.wide.u32 	%rd14, %r5, 4;
	add.s64 	%rd15, %rd9, %rd14;
	ld.global.f32 	%f1, [%rd15];
	shl.b64 	%rd16, %rd13, 2;
	add.s64 	%rd17, %rd10, %rd16;
	ld.global.f32 	%f2, [%rd17];
	add.f32 	%f3, %f1, %f2;
	add.s64 	%rd18, %rd11, %rd16;
	st.global.f32 	[%rd18], %f3;
$L__BB0_2:
	ret;

}


// ===== COMPILED SASS (sm_100) =====

	.target	sm_100

	.elftype	@"ET_EXEC"


//--------------------- .note.nv.tkinfo           --------------------------
	.section	.note.nv.tkinfo,"",@"SHT_NOTE"
	.sectionflags	@"SHF_NOTE_NV_TKINFO"
	.tkinfo
        /*0018*/ 	.word	0x00000002
        /*0030*/ 	.string	""
        /*0030*/ 	.string	"ptxas"
        /*0030*/ 	.string	"Cuda compilation tools, release 13.0, V13.0.88"
        /*0030*/ 	.string	"Build cuda_13.0.r13.0/compiler.36424714_0"
        /*0030*/ 	.string	"-arch sm_100 -m 64 "



//--------------------- .note.nv.cuinfo           --------------------------
	.section	.note.nv.cuinfo,"",@"SHT_NOTE"
	.sectionflags	@"SHF_NOTE_NV_CUINFO"
        /*0018*/ 	.short	0x0002
        /*001a*/ 	.short	0x0064
        /*001c*/ 	.short	0x0082
	.zero		2


//--------------------- .nv.info                  --------------------------
	.section	.nv.info,"",@"SHT_CUDA_INFO"
	.align	4


	//----- nvinfo : EIATTR_REGCOUNT
	.align		4
        /*0000*/ 	.byte	0x04, 0x2f
        /*0002*/ 	.short	(.L_1 - .L_0)
	.align		4
.L_0:
        /*0004*/ 	.word	index@(_Z14splatAddKernelmmPKfS0_Pf)
        /*0008*/ 	.word	0x0000000c


	//----- nvinfo : EIATTR_FRAME_SIZE
	.align		4
.L_1:
        /*000c*/ 	.byte	0x04, 0x11
        /*000e*/ 	.short	(.L_3 - .L_2)
	.align		4
.L_2:
        /*0010*/ 	.word	index@(_Z14splatAddKernelmmPKfS0_Pf)
        /*0014*/ 	.word	0x00000000


	//----- nvinfo : EIATTR_MIN_STACK_SIZE
	.align		4
.L_3:
        /*0018*/ 	.byte	0x04, 0x12
        /*001a*/ 	.short	(.L_5 - .L_4)
	.align		4
.L_4:
        /*001c*/ 	.word	index@(_Z14splatAddKernelmmPKfS0_Pf)
        /*0020*/ 	.word	0x00000000
.L_5:


//--------------------- .nv.compat                --------------------------
	.section	.nv.compat,"",@"SHT_CUDA_COMPAT_INFO"
	.align	4
        /*0000*/ 	.byte	0x02, 0x09, 0x00, 0x00, 0x02, 0x02, 0x01, 0x00, 0x02, 0x05, 0x05, 0x00, 0x03, 0x07, 0x01, 0x01
        /*0010*/ 	.byte	0x02, 0x03, 0x00, 0x00, 0x02, 0x06, 0x01, 0x00, 0x04, 0x0b, 0x08, 0x00, 0x09, 0x00, 0x00, 0x00
        /*0020*/ 	.byte	0x00, 0x00, 0x00, 0x00


//--------------------- .nv.info._Z14splatAddKernelmmPKfS0_Pf --------------------------
	.section	.nv.info._Z14splatAddKernelmmPKfS0_Pf,"",@"SHT_CUDA_INFO"
	.sectionflags	@""
	.align	4


	//----- nvinfo : EIATTR_CUDA_API_VERSION
	.align		4
        /*0000*/ 	.byte	0x04, 0x37
        /*0002*/ 	.short	(.L_7 - .L_6)
.L_6:
        /*0004*/ 	.word	0x00000082


	//----- nvinfo : EIATTR_KPARAM_INFO
	.align		4
.L_7:
        /*0008*/ 	.byte	0x04, 0x17
        /*000a*/ 	.short	(.L_9 - .L_8)
.L_8:
        /*000c*/ 	.word	0x00000000
        /*0010*/ 	.short	0x0004
        /*0012*/ 	.short	0x0020
        /*0014*/ 	.byte	0x00, 0xf5, 0x21, 0x00


	//----- nvinfo : EIATTR_KPARAM_INFO
	.align		4
.L_9:
        /*0018*/ 	.byte	0x04, 0x17
        /*001a*/ 	.short	(.L_11 - .L_10)
.L_10:
        /*001c*/ 	.word	0x00000000
        /*0020*/ 	.short	0x0003
        /*0022*/ 	.short	0x0018
        /*0024*/ 	.byte	0x00, 0xf5, 0x21, 0x00


	//----- nvinfo : EIATTR_KPARAM_INFO
	.align		4
.L_11:
        /*0028*/ 	.byte	0x04, 0x17
        /*002a*/ 	.short	(.L_13 - .L_12)
.L_12:
        /*002c*/ 	.word	0x00000000
        /*0030*/ 	.short	0x0002
        /*0032*/ 	.short	0x0010
        /*0034*/ 	.byte	0x00, 0xf5, 0x21, 0x00


	//----- nvinfo : EIATTR_KPARAM_INFO
	.align		4
.L_13:
        /*0038*/ 	.byte	0x04, 0x17
        /*003a*/ 	.short	(.L_15 - .L_14)
.L_14:
        /*003c*/ 	.word	0x00000000
        /*0040*/ 	.short	0x0001
        /*0042*/ 	.short	0x0008
        /*0044*/ 	.byte	0x00, 0xf0, 0x21, 0x00


	//----- nvinfo : EIATTR_KPARAM_INFO
	.align		4
.L_15:
        /*0048*/ 	.byte	0x04, 0x17
        /*004a*/ 	.short	(.L_17 - .L_16)
.L_16:
        /*004c*/ 	.word	0x00000000
        /*0050*/ 	.short	0x0000
        /*0052*/ 	.short	0x0000
        /*0054*/ 	.byte	0x00, 0xf0, 0x21, 0x00


	//----- nvinfo : EIATTR_SPARSE_MMA_MASK
	.align		4
.L_17:
        /*0058*/ 	.byte	0x03, 0x50
        /*005a*/ 	.short	0x0000


	//----- nvinfo : EIATTR_MAXREG_COUNT
	.align		4
        /*005c*/ 	.byte	0x03, 0x1b
        /*005e*/ 	.short	0x00ff


	//----- nvinfo : EIATTR_MERCURY_ISA_VERSION
	.align		4
        /*0060*/ 	.byte	0x03, 0x5f
        /*0062*/ 	.short	0x0101


	//----- nvinfo : EIATTR_VRC_CTA_INIT_COUNT
	.align		4
        /*0064*/ 	.byte	0x02, 0x4a
	.zero		1
	.zero		1


	//----- nvinfo : EIATTR_EXIT_INSTR_OFFSETS
	.align		4
        /*0068*/ 	.byte	0x04, 0x1c
        /*006a*/ 	.short	(.L_19 - .L_18)


	//   ....[0]....
.L_18:
        /*006c*/ 	.word	0x000000a0


	//   ....[1]....
        /*0070*/ 	.word	0x00000210


	//----- nvinfo : EIATTR_CBANK_PARAM_SIZE
	.align		4
.L_19:
        /*0074*/ 	.byte	0x03, 0x19
        /*0076*/ 	.short	0x0028


	//----- nvinfo : EIATTR_PARAM_CBANK
	.align		4
        /*0078*/ 	.byte	0x04, 0x0a
        /*007a*/ 	.short	(.L_21 - .L_20)
	.align		4
.L_20:
        /*007c*/ 	.word	index@(.nv.constant0._Z14splatAddKernelmmPKfS0_Pf)
        /*0080*/ 	.short	0x0380
        /*0082*/ 	.short	0x0028


	//----- nvinfo : EIATTR_SW_WAR
	.align		4
.L_21:
        /*0084*/ 	.byte	0x04, 0x36
        /*0086*/ 	.short	(.L_23 - .L_22)
.L_22:
        /*0088*/ 	.word	0x00000008
.L_23:


//--------------------- .nv.callgraph             --------------------------
	.section	.nv.callgraph,"",@"SHT_CUDA_CALLGRAPH"
	.align	4
	.sectionentsize	8
	.align		4
        /*0000*/ 	.word	0x00000000
	.align		4
        /*0004*/ 	.word	0xffffffff
	.align		4
        /*0008*/ 	.word	0x00000000
	.align		4
        /*000c*/ 	.word	0xfffffffe
	.align		4
        /*0010*/ 	.word	0x00000000
	.align		4
        /*0014*/ 	.word	0xfffffffd
	.align		4
        /*0018*/ 	.word	0x00000000
	.align		4
        /*001c*/ 	.word	0xfffffffc


//--------------------- .text._Z14splatAddKernelmmPKfS0_Pf --------------------------
	.section	.text._Z14splatAddKernelmmPKfS0_Pf,"ax",@progbits
	.align	128
        .global         _Z14splatAddKernelmmPKfS0_Pf
        .type           _Z14splatAddKernelmmPKfS0_Pf,@function
        .size           _Z14splatAddKernelmmPKfS0_Pf,(.L_x_1 - _Z14splatAddKernelmmPKfS0_Pf)
        .other          _Z14splatAddKernelmmPKfS0_Pf,@"STO_CUDA_ENTRY STV_DEFAULT"
_Z14splatAddKernelmmPKfS0_Pf:
.text._Z14splatAddKernelmmPKfS0_Pf:
[----:B------:R-:W-:Y:S01]  /*0000*/  LDC R1, c[0x0][0x37c] ;  /* 0x0000df00ff017b82 */ /* 0x000fe20000000800 */
[----:B------:R-:W0:Y:S01]  /*0010*/  S2R R2, SR_CTAID.X ;  /* 0x0000000000027919 */ /* 0x000e220000002500 */
[----:B------:R-:W0:Y:S01]  /*0020*/  LDCU UR4, c[0x0][0x360] ;  /* 0x00006c00ff0477ac */ /* 0x000e220008000800 */
[----:B------:R-:W1:Y:S01]  /*0030*/  S2R R0, SR_TID.X ;  /* 0x0000000000007919 */ /* 0x000e620000002100 */
[----:B------:R-:W2:Y:S01]  /*0040*/  LDCU.64 UR6, c[0x0][0x380] ;  /* 0x00007000ff0677ac */ /* 0x000ea20008000a00 */
[----:B0-----:R-:W-:-:S05]  /*0050*/  IMAD R3, R2, UR4, RZ ;  /* 0x0000000402037c24 */ /* 0x001fca000f8e02ff */
[----:B-1----:R-:W-:-:S04]  /*0060*/  IADD3 R3, P1, PT, R3, R0, RZ ;  /* 0x0000000003037210 */ /* 0x002fc80007f3e0ff */
[----:B--2---:R-:W-:Y:S01]  /*0070*/  ISETP.GE.U32.AND P0, PT, R3, UR6, PT ;  /* 0x0000000603007c0c */ /* 0x004fe2000bf06070 */
[----:B------:R-:W-:-:S05]  /*0080*/  IMAD.X R0, RZ, RZ, RZ, P1 ;  /* 0x000000ffff007224 */ /* 0x000fca00008e06ff */
[----:B------:R-:W-:-:S13]  /*0090*/  ISETP.GE.U32.AND.EX P0, PT, R0, UR7, PT, P0 ;  /* 0x0000000700007c0c */ /* 0x000fda000bf06100 */
[----:B------:R-:W-:Y:S05]  /*00a0*/  @P0 EXIT ;  /* 0x000000000000094d */ /* 0x000fea0003800000 */
[----:B------:R-:W0:Y:S01]  /*00b0*/  S2R R4, SR_CTAID.Y ;  /* 0x0000000000047919 */ /* 0x000e220000002600 */
[----:B------:R-:W1:Y:S01]  /*00c0*/  LDCU.64 UR4, c[0x0][0x388] ;  /* 0x00007100ff0477ac */ /* 0x000e620008000a00 */
[----:B------:R-:W2:Y:S01]  /*00d0*/  LDC.64 R8, c[0x0][0x390] ;  /* 0x0000e400ff087b82 */ /* 0x000ea20000000a00 */
[----:B------:R-:W-:Y:S01]  /*00e0*/  IMAD.MOV.U32 R5, RZ, RZ, RZ ;  /* 0x000000ffff057224 */ /* 0x000fe200078e00ff */
[----:B------:R-:W3:Y:S01]  /*00f0*/  LDCU.64 UR6, c[0x0][0x398] ;  /* 0x00007300ff0677ac */ /* 0x000ee20008000a00 */
[----:B-1----:R-:W-:-:S04]  /*0100*/  IMAD R0, R0, UR4, RZ ;  /* 0x0000000400007c24 */ /* 0x002fc8000f8e02ff */
[C---:B------:R-:W-:Y:S02]  /*0110*/  IMAD R7, R3.reuse, UR5, R0 ;  /* 0x0000000503077c24 */ /* 0x040fe4000f8e0200 */
[----:B0-----:R-:W-:Y:S01]  /*0120*/  IMAD.WIDE.U32 R2, R3, UR4, R4 ;  /* 0x0000000403027c25 */ /* 0x001fe2000f8e0004 */
[----:B------:R-:W0:Y:S03]  /*0130*/  LDCU.64 UR4, c[0x0][0x358] ;  /* 0x00006b00ff0477ac */ /* 0x000e260008000a00 */
[----:B------:R-:W-:Y:S01]  /*0140*/  IMAD.SHL.U32 R5, R2, 0x4, RZ ;  /* 0x0000000402057824 */ /* 0x000fe200078e00ff */
[----:B------:R-:W-:-:S04]  /*0150*/  IADD3 R3, PT, PT, R3, R7, RZ ;  /* 0x0000000703037210 */ /* 0x000fc80007ffe0ff */
[----:B------:R-:W-:Y:S01]  /*0160*/  SHF.L.U64.HI R0, R2, 0x2, R3 ;  /* 0x0000000202007819 */ /* 0x000fe20000010203 */
[----:B--2---:R-:W-:Y:S01]  /*0170*/  IMAD.WIDE.U32 R2, R4, 0x4, R8 ;  /* 0x0000000404027825 */ /* 0x004fe200078e0008 */
[----:B---3--:R-:W-:-:S04]  /*0180*/  IADD3 R6, P0, PT, R5, UR6, RZ ;  /* 0x0000000605067c10 */ /* 0x008fc8000ff1e0ff */
[----:B------:R-:W-:Y:S01]  /*0190*/  IADD3.X R7, PT, PT, R0, UR7, RZ, P0, !PT ;  /* 0x0000000700077c10 */ /* 0x000fe200087fe4ff */
[----:B------:R-:W1:Y:S01]  /*01a0*/  LDCU.64 UR6, c[0x0][0x3a0] ;  /* 0x00007400ff0677ac */ /* 0x000e620008000a00 */
[----:B0-----:R-:W2:Y:S04]  /*01b0*/  LDG.E R2, desc[UR4][R2.64] ;  /* 0x0000000402027981 */ /* 0x001ea8000c1e1900 */
[----:B------:R-:W2:Y:S01]  /*01c0*/  LDG.E R7, desc[UR4][R6.64] ;  /* 0x0000000406077981 */ /* 0x000ea2000c1e1900 */
[----:B-1----:R-:W-:-:S04]  /*01d0*/  IADD3 R4, P0, PT, R5, UR6, RZ ;  /* 0x0000000605047c10 */ /* 0x002fc8000ff1e0ff */
[----:B------:R-:W-:Y:S01]  /*01e0*/  IADD3.X R5, PT, PT, R0, UR7, RZ, P0, !PT ;  /* 0x0000000700057c10 */ /* 0x000fe200087fe4ff */
[----:B--2---:R-:W-:-:S05]  /*01f0*/  FADD R9, R2, R7 ;  /* 0x0000000702097221 */ /* 0x004fca0000000000 */
[----:B------:R-:W-:Y:S01]  /*0200*/  STG.E desc[UR4][R4.64], R9 ;  /* 0x0000000904007986 */ /* 0x000fe2000c101904 */
[----:B------:R-:W-:Y:S05]  /*0210*/  EXIT ;  /* 0x000000000000794d */ /* 0x000fea0003800000 */
.L_x_0:
[----:B------:R-:W-:-:S00]  /*0220*/  BRA `(.L_x_0) ;  /* 0xfffffffc00fc7947 */ /* 0x000fc0000383ffff */
[----:B------:R-:W-:-:S00]  /*0230*/  NOP ;  /* 0x0000000000007918 */ /* 0x000fc00000000000 */
        /* <DEDUP_REMOVED lines=12> */
.L_x_1:


//--------------------- .nv.shared.reserved.0     --------------------------
	.section	.nv.shared.reserved.0,"aw",@nobits
	.weak		__nv_reservedSMEM_offset_0_alias
	.size		__nv_reservedSMEM_offset_0_alias, 0, 64
	.other		__nv_reservedSMEM_offset_0_alias,@"STO_CUDA_RESERVED_SHARED STV_DEFAULT"
__nv_reservedSMEM_offset_0_alias:
	.zero		0
	.zero		64


//--------------------- .nv.constant0._Z14splatAddKernelmmPKfS0_Pf --------------------------
	.section	.nv.constant0._Z14splatAddKernelmmPKfS0_Pf,"a",@progbits
	.sectionflags	@""
	.align	4
.nv.constant0._Z14splatAddKernelmmPKfS0_Pf:
	.zero		936


//--------------------- SYMBOLS --------------------------

	.type		.nv.reservedSmem.offset0,@object
	.size		.nv.reservedSmem.offset0,0x4
